//
// Generated by NVIDIA NVVM Compiler
//
// Compiler Build ID: CL-36424714
// Cuda compilation tools, release 13.0, V13.0.88
// Based on NVVM 20.0.0
//

.version 9.0
.target sm_100
.address_size 64

	// .globl	_Z6reducePKfiPf

.visible .entry _Z6reducePKfiPf(
	.param .u64 .ptr .align 1 _Z6reducePKfiPf_param_0,
	.param .u32 _Z6reducePKfiPf_param_1,
	.param .u64 .ptr .align 1 _Z6reducePKfiPf_param_2
)
{
	.reg .pred 	%p<7>;
	.reg .b32 	%r<31>;
	.reg .b32 	%f<26>;
	.reg .b64 	%rd<13>;

	ld.param.u64 	%rd3, [_Z6reducePKfiPf_param_0];
	ld.param.u32 	%r12, [_Z6reducePKfiPf_param_1];
	ld.param.u64 	%rd2, [_Z6reducePKfiPf_param_2];
	cvta.to.global.u64 	%rd1, %rd3;
	mov.u32 	%r13, %nctaid.x;
	mov.u32 	%r14, %ntid.x;
	mul.lo.s32 	%r1, %r13, %r14;
	mov.u32 	%r15, %ctaid.x;
	mov.u32 	%r16, %tid.x;
	mad.lo.s32 	%r29, %r15, %r14, %r16;
	setp.ge.s32 	%p1, %r29, %r12;
	mov.f32 	%f25, 0f00000000;
	@%p1 bra 	$L__BB0_7;
	add.s32 	%r17, %r29, %r1;
	max.s32 	%r18, %r12, %r17;
	setp.lt.s32 	%p2, %r17, %r12;
	selp.u32 	%r19, 1, 0, %p2;
	add.s32 	%r20, %r17, %r19;
	sub.s32 	%r21, %r18, %r20;
	div.u32 	%r22, %r21, %r1;
	add.s32 	%r3, %r22, %r19;
	and.b32  	%r23, %r3, 3;
	setp.eq.s32 	%p3, %r23, 3;
	mov.f32 	%f25, 0f00000000;
	@%p3 bra 	$L__BB0_4;
	add.s32 	%r24, %r3, 1;
	and.b32  	%r25, %r24, 3;
	neg.s32 	%r27, %r25;
	mov.f32 	%f25, 0f00000000;
$L__BB0_3:
	.pragma "nounroll";
	mul.wide.s32 	%rd4, %r29, 4;
	add.s64 	%rd5, %rd1, %rd4;
	ld.global.f32 	%f12, [%rd5];
	add.f32 	%f25, %f25, %f12;
	add.s32 	%r29, %r29, %r1;
	add.s32 	%r27, %r27, 1;
	setp.ne.s32 	%p4, %r27, 0;
	@%p4 bra 	$L__BB0_3;
$L__BB0_4:
	setp.lt.u32 	%p5, %r3, 3;
	@%p5 bra 	$L__BB0_7;
	mul.wide.s32 	%rd8, %r1, 4;
	shl.b32 	%r26, %r1, 2;
$L__BB0_6:
	mul.wide.s32 	%rd6, %r29, 4;
	add.s64 	%rd7, %rd1, %rd6;
	ld.global.f32 	%f13, [%rd7];
	add.f32 	%f14, %f25, %f13;
	add.s64 	%rd9, %rd7, %rd8;
	ld.global.f32 	%f15, [%rd9];
	add.f32 	%f16, %f14, %f15;
	add.s64 	%rd10, %rd9, %rd8;
	ld.global.f32 	%f17, [%rd10];
	add.f32 	%f18, %f16, %f17;
	add.s64 	%rd11, %rd10, %rd8;
	ld.global.f32 	%f19, [%rd11];
	add.f32 	%f25, %f18, %f19;
	add.s32 	%r29, %r26, %r29;
	setp.lt.s32 	%p6, %r29, %r12;
	@%p6 bra 	$L__BB0_6;
$L__BB0_7:
	cvta.to.global.u64 	%rd12, %rd2;
	atom.global.add.f32 	%f20, [%rd12], %f25;
	ret;

}


// ===== COMPILED SASS (sm_100) =====

	.target	sm_100

	.elftype	@"ET_EXEC"


//--------------------- .note.nv.tkinfo           --------------------------
	.section	.note.nv.tkinfo,"",@"SHT_NOTE"
	.sectionflags	@"SHF_NOTE_NV_TKINFO"
	.tkinfo
        /*0018*/ 	.word	0x00000002
        /*0030*/ 	.string	""
        /*0030*/ 	.string	"ptxas"
        /*0030*/ 	.string	"Cuda compilation tools, release 13.0, V13.0.88"
        /*0030*/ 	.string	"Build cuda_13.0.r13.0/compiler.36424714_0"
        /*0030*/ 	.string	"-arch sm_100 -m 64 "



//--------------------- .note.nv.cuinfo           --------------------------
	.section	.note.nv.cuinfo,"",@"SHT_NOTE"
	.sectionflags	@"SHF_NOTE_NV_CUINFO"
        /*0018*/ 	.short	0x0002
        /*001a*/ 	.short	0x0064
        /*001c*/ 	.short	0x0082
	.zero		2


//--------------------- .nv.info                  --------------------------
	.section	.nv.info,"",@"SHT_CUDA_INFO"
	.align	4


	//----- nvinfo : EIATTR_REGCOUNT
	.align		4
        /*0000*/ 	.byte	0x04, 0x2f
        /*0002*/ 	.short	(.L_1 - .L_0)
	.align		4
.L_0:
        /*0004*/ 	.word	index@(_Z6reducePKfiPf)
        /*0008*/ 	.word	0x00000010


	//----- nvinfo : EIATTR_FRAME_SIZE
	.align		4
.L_1:
        /*000c*/ 	.byte	0x04, 0x11
        /*000e*/ 	.short	(.L_3 - .L_2)
	.align		4
.L_2:
        /*0010*/ 	.word	index@(_Z6reducePKfiPf)
        /*0014*/ 	.word	0x00000000


	//----- nvinfo : EIATTR_MIN_STACK_SIZE
	.align		4
.L_3:
        /*0018*/ 	.byte	0x04, 0x12
        /*001a*/ 	.short	(.L_5 - .L_4)
	.align		4
.L_4:
        /*001c*/ 	.word	index@(_Z6reducePKfiPf)
        /*0020*/ 	.word	0x00000000
.L_5:


//--------------------- .nv.compat                --------------------------
	.section	.nv.compat,"",@"SHT_CUDA_COMPAT_INFO"
	.align	4
        /*0000*/ 	.byte	0x02, 0x09, 0x00, 0x00, 0x02, 0x02, 0x01, 0x00, 0x02, 0x05, 0x05, 0x00, 0x03, 0x07, 0x01, 0x01
        /*0010*/ 	.byte	0x02, 0x03, 0x00, 0x00, 0x02, 0x06, 0x01, 0x00, 0x04, 0x0b, 0x08, 0x00, 0x09, 0x00, 0x00, 0x00
        /*0020*/ 	.byte	0x00, 0x00, 0x00, 0x00


//--------------------- .nv.info._Z6reducePKfiPf  --------------------------
	.section	.nv.info._Z6reducePKfiPf,"",@"SHT_CUDA_INFO"
	.sectionflags	@""
	.align	4


	//----- nvinfo : EIATTR_CUDA_API_VERSION
	.align		4
        /*0000*/ 	.byte	0x04, 0x37
        /*0002*/ 	.short	(.L_7 - .L_6)
.L_6:
        /*0004*/ 	.word	0x00000082


	//----- nvinfo : EIATTR_KPARAM_INFO
	.align		4
.L_7:
        /*0008*/ 	.byte	0x04, 0x17
        /*000a*/ 	.short	(.L_9 - .L_8)
.L_8:
        /*000c*/ 	.word	0x00000000
        /*0010*/ 	.short	0x0002
        /*0012*/ 	.short	0x0010
        /*0014*/ 	.byte	0x00, 0xf5, 0x21, 0x00


	//----- nvinfo : EIATTR_KPARAM_INFO
	.align		4
.L_9:
        /*0018*/ 	.byte	0x04, 0x17
        /*001a*/ 	.short	(.L_11 - .L_10)
.L_10:
        /*001c*/ 	.word	0x00000000
        /*0020*/ 	.short	0x0001
        /*0022*/ 	.short	0x0008
        /*0024*/ 	.byte	0x00, 0xf0, 0x11, 0x00


	//----- nvinfo : EIATTR_KPARAM_INFO
	.align		4
.L_11:
        /*0028*/ 	.byte	0x04, 0x17
        /*002a*/ 	.short	(.L_13 - .L_12)
.L_12:
        /*002c*/ 	.word	0x00000000
        /*0030*/ 	.short	0x0000
        /*0032*/ 	.short	0x0000
        /*0034*/ 	.byte	0x00, 0xf5, 0x21, 0x00


	//----- nvinfo : EIATTR_SPARSE_MMA_MASK
	.align		4
.L_13:
        /*0038*/ 	.byte	0x03, 0x50
        /*003a*/ 	.short	0x0000


	//----- nvinfo : EIATTR_MAXREG_COUNT
	.align		4
        /*003c*/ 	.byte	0x03, 0x1b
        /*003e*/ 	.short	0x00ff


	//----- nvinfo : EIATTR_MERCURY_ISA_VERSION
	.align		4
        /*0040*/ 	.byte	0x03, 0x5f
        /*0042*/ 	.short	0x0101


	//----- nvinfo : EIATTR_VRC_CTA_INIT_COUNT
	.align		4
        /*0044*/ 	.byte	0x02, 0x4a
	.zero		1
	.zero		1


	//----- nvinfo : EIATTR_EXIT_INSTR_OFFSETS
	.align		4
        /*0048*/ 	.byte	0x04, 0x1c
        /*004a*/ 	.short	(.L_15 - .L_14)


	//   ....[0]....
.L_14:
        /*004c*/ 	.word	0x000004c0


	//----- nvinfo : EIATTR_CRS_STACK_SIZE
	.align		4
.L_15:
        /*0050*/ 	.byte	0x04, 0x1e
        /*0052*/ 	.short	(.L_17 - .L_16)
.L_16:
        /*0054*/ 	.word	0x00000000


	//----- nvinfo : EIATTR_CBANK_PARAM_SIZE
	.align		4
.L_17:
        /*0058*/ 	.byte	0x03, 0x19
        /*005a*/ 	.short	0x0018


	//----- nvinfo : EIATTR_PARAM_CBANK
	.align		4
        /*005c*/ 	.byte	0x04, 0x0a
        /*005e*/ 	.short	(.L_19 - .L_18)
	.align		4
.L_18:
        /*0060*/ 	.word	index@(.nv.constant0._Z6reducePKfiPf)
        /*0064*/ 	.short	0x0380
        /*0066*/ 	.short	0x0018


	//----- nvinfo : EIATTR_SW_WAR
	.align		4
.L_19:
        /*0068*/ 	.byte	0x04, 0x36
        /*006a*/ 	.short	(.L_21 - .L_20)
.L_20:
        /*006c*/ 	.word	0x00000008
.L_21:


//--------------------- .nv.callgraph             --------------------------
	.section	.nv.callgraph,"",@"SHT_CUDA_CALLGRAPH"
	.align	4
	.sectionentsize	8
	.align		4
        /*0000*/ 	.word	0x00000000
	.align		4
        /*0004*/ 	.word	0xffffffff
	.align		4
        /*0008*/ 	.word	0x00000000
	.align		4
        /*000c*/ 	.word	0xfffffffe
	.align		4
        /*0010*/ 	.word	0x00000000
	.align		4
        /*0014*/ 	.word	0xfffffffd
	.align		4
        /*0018*/ 	.word	0x00000000
	.align		4
        /*001c*/ 	.word	0xfffffffc


//--------------------- .text._Z6reducePKfiPf     --------------------------
	.section	.text._Z6reducePKfiPf,"ax",@progbits
	.align	128
        .global         _Z6reducePKfiPf
        .type           _Z6reducePKfiPf,@function
        .size           _Z6reducePKfiPf,(.L_x_7 - _Z6reducePKfiPf)
        .other          _Z6reducePKfiPf,@"STO_CUDA_ENTRY STV_DEFAULT"
_Z6reducePKfiPf:
.text._Z6reducePKfiPf:
[----:B------:R-:W-:Y:S01]  /*0000*/  LDC R1, c[0x0][0x37c] ;  /* 0x0000df00ff017b82 */ /* 0x000fe20000000800 */
[----:B------:R-:W0:Y:S01]  /*0010*/  S2R R3, SR_TID.X ;  /* 0x0000000000037919 */ /* 0x000e220000002100 */
[----:B------:R-:W1:Y:S06]  /*0020*/  LDCU UR6, c[0x0][0x370] ;  /* 0x00006e00ff0677ac */ /* 0x000e6c0008000800 */
[----:B------:R-:W0:Y:S01]  /*0030*/  S2UR UR7, SR_CTAID.X ;  /* 0x00000000000779c3 */ /* 0x000e220000002500 */
[----:B------:R-:W-:Y:S01]  /*0040*/  BSSY.RECONVERGENT B0, `(.L_x_0) ;  /* 0x0000045000007945 */ /* 0x000fe20003800200 */
[----:B------:R-:W-:Y:S01]  /*0050*/  HFMA2 R13, -RZ, RZ, 0, 0 ;  /* 0x00000000ff0d7431 */ /* 0x000fe200000001ff */
[----:B------:R-:W2:Y:S01]  /*0060*/  LDCU UR8, c[0x0][0x388] ;  /* 0x00007100ff0877ac */ /* 0x000ea20008000800 */
[----:B------:R-:W3:Y:S04]  /*0070*/  LDCU.64 UR4, c[0x0][0x358] ;  /* 0x00006b00ff0477ac */ /* 0x000ee80008000a00 */
[----:B------:R-:W0:Y:S02]  /*0080*/  LDC R0, c[0x0][0x360] ;  /* 0x0000d800ff007b82 */ /* 0x000e240000000800 */
[----:B0-----:R-:W-:-:S02]  /*0090*/  IMAD R3, R0, UR7, R3 ;  /* 0x0000000700037c24 */ /* 0x001fc4000f8e0203 */
[----:B-1----:R-:W-:-:S03]  /*00a0*/  IMAD R0, R0, UR6, RZ ;  /* 0x0000000600007c24 */ /* 0x002fc6000f8e02ff */
[----:B--2---:R-:W-:-:S13]  /*00b0*/  ISETP.GE.AND P0, PT, R3, UR8, PT ;  /* 0x0000000803007c0c */ /* 0x004fda000bf06270 */
[----:B---3--:R-:W-:Y:S05]  /*00c0*/  @P0 BRA `(.L_x_1) ;  /* 0x0000000000f00947 */ /* 0x008fea0003800000 */
[----:B------:R-:W0:Y:S01]  /*00d0*/  I2F.U32.RP R8, R0 ;  /* 0x0000000000087306 */ /* 0x000e220000209000 */
[C---:B------:R-:W-:Y:S01]  /*00e0*/  IADD3 R2, PT, PT, R0.reuse, R3, RZ ;  /* 0x0000000300027210 */ /* 0x040fe20007ffe0ff */
[----:B------:R-:W-:Y:S01]  /*00f0*/  IMAD.MOV R9, RZ, RZ, -R0 ;  /* 0x000000ffff097224 */ /* 0x000fe200078e0a00 */
[----:B------:R-:W-:Y:S01]  /*0100*/  ISETP.NE.U32.AND P2, PT, R0, RZ, PT ;  /* 0x000000ff0000720c */ /* 0x000fe20003f45070 */
[----:B------:R-:W-:Y:S01]  /*0110*/  BSSY.RECONVERGENT B1, `(.L_x_2) ;  /* 0x0000026000017945 */ /* 0x000fe20003800200 */
[C---:B------:R-:W-:Y:S01]  /*0120*/  ISETP.GE.AND P0, PT, R2.reuse, UR8, PT ;  /* 0x0000000802007c0c */ /* 0x040fe2000bf06270 */
[----:B------:R-:W-:Y:S01]  /*0130*/  IMAD.MOV.U32 R13, RZ, RZ, RZ ;  /* 0x000000ffff0d7224 */ /* 0x000fe200078e00ff */
[----:B------:R-:W-:Y:S02]  /*0140*/  VIMNMX R7, PT, PT, R2, UR8, !PT ;  /* 0x0000000802077c48 */ /* 0x000fe4000ffe0100 */
[----:B------:R-:W-:-:S04]  /*0150*/  SEL R6, RZ, 0x1, P0 ;  /* 0x00000001ff067807 */ /* 0x000fc80000000000 */
[----:B------:R-:W-:Y:S01]  /*0160*/  IADD3 R7, PT, PT, R7, -R2, -R6 ;  /* 0x8000000207077210 */ /* 0x000fe20007ffe806 */
[----:B0-----:R-:W0:Y:S02]  /*0170*/  MUFU.RCP R8, R8 ;  /* 0x0000000800087308 */ /* 0x001e240000001000 */
[----:B0-----:R-:W-:-:S06]  /*0180*/  IADD3 R4, PT, PT, R8, 0xffffffe, RZ ;  /* 0x0ffffffe08047810 */ /* 0x001fcc0007ffe0ff */
[----:B------:R0:W1:Y:S02]  /*0190*/  F2I.FTZ.U32.TRUNC.NTZ R5, R4 ;  /* 0x0000000400057305 */ /* 0x000064000021f000 */
[----:B0-----:R-:W-:Y:S02]  /*01a0*/  IMAD.MOV.U32 R4, RZ, RZ, RZ ;  /* 0x000000ffff047224 */ /* 0x001fe400078e00ff */
[----:B-1----:R-:W-:-:S04]  /*01b0*/  IMAD R9, R9, R5, RZ ;  /* 0x0000000509097224 */ /* 0x002fc800078e02ff */
[----:B------:R-:W-:-:S06]  /*01c0*/  IMAD.HI.U32 R8, R5, R9, R4 ;  /* 0x0000000905087227 */ /* 0x000fcc00078e0004 */
[----:B------:R-:W-:-:S05]  /*01d0*/  IMAD.HI.U32 R5, R8, R7, RZ ;  /* 0x0000000708057227 */ /* 0x000fca00078e00ff */
[----:B------:R-:W-:-:S05]  /*01e0*/  IADD3 R2, PT, PT, -R5, RZ, RZ ;  /* 0x000000ff05027210 */ /* 0x000fca0007ffe1ff */
[----:B------:R-:W-:-:S05]  /*01f0*/  IMAD R7, R0, R2, R7 ;  /* 0x0000000200077224 */ /* 0x000fca00078e0207 */
[----:B------:R-:W-:-:S13]  /*0200*/  ISETP.GE.U32.AND P0, PT, R7, R0, PT ;  /* 0x000000000700720c */ /* 0x000fda0003f06070 */
[----:B------:R-:W-:Y:S01]  /*0210*/  @P0 IMAD.IADD R7, R7, 0x1, -R0 ;  /* 0x0000000107070824 */ /* 0x000fe200078e0a00 */
[----:B------:R-:W-:-:S04]  /*0220*/  @P0 IADD3 R5, PT, PT, R5, 0x1, RZ ;  /* 0x0000000105050810 */ /* 0x000fc80007ffe0ff */
[----:B------:R-:W-:-:S13]  /*0230*/  ISETP.GE.U32.AND P1, PT, R7, R0, PT ;  /* 0x000000000700720c */ /* 0x000fda0003f26070 */
[----:B------:R-:W-:Y:S01]  /*0240*/  @P1 VIADD R5, R5, 0x1 ;  /* 0x0000000105051836 */ /* 0x000fe20000000000 */
[----:B------:R-:W-:-:S04]  /*0250*/  @!P2 LOP3.LUT R5, RZ, R0, RZ, 0x33, !PT ;  /* 0x00000000ff05a212 */ /* 0x000fc800078e33ff */
[----:B------:R-:W-:-:S04]  /*0260*/  IADD3 R2, PT, PT, R6, R5, RZ ;  /* 0x0000000506027210 */ /* 0x000fc80007ffe0ff */
[C---:B------:R-:W-:Y:S02]  /*0270*/  LOP3.LUT R4, R2.reuse, 0x3, RZ, 0xc0, !PT ;  /* 0x0000000302047812 */ /* 0x040fe400078ec0ff */
[----:B------:R-:W-:Y:S02]  /*0280*/  ISETP.GE.U32.AND P1, PT, R2, 0x3, PT ;  /* 0x000000030200780c */ /* 0x000fe40003f26070 */
[----:B------:R-:W-:-:S13]  /*0290*/  ISETP.NE.AND P0, PT, R4, 0x3, PT ;  /* 0x000000030400780c */ /* 0x000fda0003f05270 */
[----:B------:R-:W-:Y:S05]  /*02a0*/  @!P0 BRA `(.L_x_3) ;  /* 0x0000000000308947 */ /* 0x000fea0003800000 */
[----:B------:R-:W0:Y:S01]  /*02b0*/  LDC.64 R6, c[0x0][0x380] ;  /* 0x0000e000ff067b82 */ /* 0x000e220000000a00 */
[----:B------:R-:W-:Y:S01]  /*02c0*/  IADD3 R2, PT, PT, R2, 0x1, RZ ;  /* 0x0000000102027810 */ /* 0x000fe20007ffe0ff */
[----:B------:R-:W-:-:S03]  /*02d0*/  IMAD.MOV.U32 R13, RZ, RZ, RZ ;  /* 0x000000ffff0d7224 */ /* 0x000fc600078e00ff */
[----:B------:R-:W-:-:S04]  /*02e0*/  LOP3.LUT R2, R2, 0x3, RZ, 0xc0, !PT ;  /* 0x0000000302027812 */ /* 0x000fc800078ec0ff */
[----:B------:R-:W-:-:S07]  /*02f0*/  IADD3 R2, PT, PT, -R2, RZ, RZ ;  /* 0x000000ff02027210 */ /* 0x000fce0007ffe1ff */
.L_x_4:
[----:B0-----:R-:W-:-:S06]  /*0300*/  IMAD.WIDE R4, R3, 0x4, R6 ;  /* 0x0000000403047825 */ /* 0x001fcc00078e0206 */
[----:B------:R-:W2:Y:S01]  /*0310*/  LDG.E R4, desc[UR4][R4.64] ;  /* 0x0000000404047981 */ /* 0x000ea2000c1e1900 */
[----:B------:R-:W-:Y:S01]  /*0320*/  VIADD R2, R2, 0x1 ;  /* 0x0000000102027836 */ /* 0x000fe20000000000 */
[----:B------:R-:W-:-:S04]  /*0330*/  IADD3 R3, PT, PT, R0, R3, RZ ;  /* 0x0000000300037210 */ /* 0x000fc80007ffe0ff */
[----:B------:R-:W-:Y:S01]  /*0340*/  ISETP.NE.AND P0, PT, R2, RZ, PT ;  /* 0x000000ff0200720c */ /* 0x000fe20003f05270 */
[----:B--2---:R-:W-:-:S12]  /*0350*/  FADD R13, R4, R13 ;  /* 0x0000000d040d7221 */ /* 0x004fd80000000000 */
[----:B------:R-:W-:Y:S05]  /*0360*/  @P0 BRA `(.L_x_4) ;  /* 0xfffffffc00e40947 */ /* 0x000fea000383ffff */
.L_x_3:
[----:B------:R-:W-:Y:S05]  /*0370*/  BSYNC.RECONVERGENT B1 ;  /* 0x0000000000017941 */ /* 0x000fea0003800200 */
.L_x_2:
[----:B------:R-:W-:Y:S05]  /*0380*/  @!P1 BRA `(.L_x_1) ;  /* 0x0000000000409947 */ /* 0x000fea0003800000 */
.L_x_5:
[----:B------:R-:W0:Y:S02]  /*0390*/  LDC.64 R4, c[0x0][0x380] ;  /* 0x0000e000ff047b82 */ /* 0x000e240000000a00 */
[----:B0-----:R-:W-:-:S04]  /*03a0*/  IMAD.WIDE R10, R3, 0x4, R4 ;  /* 0x00000004030a7825 */ /* 0x001fc800078e0204 */
[C---:B------:R-:W-:Y:S02]  /*03b0*/  IMAD.WIDE R4, R0.reuse, 0x4, R10 ;  /* 0x0000000400047825 */ /* 0x040fe400078e020a */
[----:B------:R-:W2:Y:S02]  /*03c0*/  LDG.E R10, desc[UR4][R10.64] ;  /* 0x000000040a0a7981 */ /* 0x000ea4000c1e1900 */
[C---:B------:R-:W-:Y:S02]  /*03d0*/  IMAD.WIDE R6, R0.reuse, 0x4, R4 ;  /* 0x0000000400067825 */ /* 0x040fe400078e0204 */
[----:B------:R-:W3:Y:S02]  /*03e0*/  LDG.E R4, desc[UR4][R4.64] ;  /* 0x0000000404047981 */ /* 0x000ee4000c1e1900 */
[C---:B------:R-:W-:Y:S02]  /*03f0*/  IMAD.WIDE R8, R0.reuse, 0x4, R6 ;  /* 0x0000000400087825 */ /* 0x040fe400078e0206 */
[----:B------:R-:W4:Y:S04]  /*0400*/  LDG.E R6, desc[UR4][R6.64] ;  /* 0x0000000406067981 */ /* 0x000f28000c1e1900 */
[----:B------:R-:W5:Y:S01]  /*0410*/  LDG.E R8, desc[UR4][R8.64] ;  /* 0x0000000408087981 */ /* 0x000f62000c1e1900 */
[----:B------:R-:W-:-:S05]  /*0420*/  IMAD R3, R0, 0x4, R3 ;  /* 0x0000000400037824 */ /* 0x000fca00078e0203 */
[----:B------:R-:W-:Y:S01]  /*0430*/  ISETP.GE.AND P0, PT, R3, UR8, PT ;  /* 0x0000000803007c0c */ /* 0x000fe2000bf06270 */
[----:B--2---:R-:W-:-:S04]  /*0440*/  FADD R13, R10, R13 ;  /* 0x0000000d0a0d7221 */ /* 0x004fc80000000000 */
[----:B---3--:R-:W-:-:S04]  /*0450*/  FADD R13, R13, R4 ;  /* 0x000000040d0d7221 */ /* 0x008fc80000000000 */
[----:B----4-:R-:W-:-:S04]  /*0460*/  FADD R13, R13, R6 ;  /* 0x000000060d0d7221 */ /* 0x010fc80000000000 */
[----:B-----5:R-:W-:Y:S01]  /*0470*/  FADD R13, R13, R8 ;  /* 0x000000080d0d7221 */ /* 0x020fe20000000000 */
[----:B------:R-:W-:Y:S06]  /*0480*/  @!P0 BRA `(.L_x_5) ;  /* 0xfffffffc00c08947 */ /* 0x000fec000383ffff */
.L_x_1:
[----:B------:R-:W-:Y:S05]  /*0490*/  BSYNC.RECONVERGENT B0 ;  /* 0x0000000000007941 */ /* 0x000fea0003800200 */
.L_x_0:
[----:B------:R-:W0:Y:S02]  /*04a0*/  LDC.64 R2, c[0x0][0x390] ;  /* 0x0000e400ff027b82 */ /* 0x000e240000000a00 */
[----:B0-----:R-:W-:Y:S01]  /*04b0*/  REDG.E.ADD.F32.FTZ.RN.STRONG.GPU desc[UR4][R2.64], R13 ;  /* 0x0000000d020079a6 */ /* 0x001fe2000c12f304 */
[----:B------:R-:W-:Y:S05]  /*04c0*/  EXIT ;  /* 0x000000000000794d */ /* 0x000fea0003800000 */
.L_x_6:
[----:B------:R-:W-:-:S00]  /*04d0*/  BRA `(.L_x_6) ;  /* 0xfffffffc00fc7947 */ /* 0x000fc0000383ffff */
[----:B------:R-:W-:-:S00]  /*04e0*/  NOP ;  /* 0x0000000000007918 */ /* 0x000fc00000000000 */
        /* <DEDUP_REMOVED lines=9> */
.L_x_7:


//--------------------- .nv.shared.reserved.0     --------------------------
	.section	.nv.shared.reserved.0,"aw",@nobits
	.weak		__nv_reservedSMEM_offset_0_alias
	.size		__nv_reservedSMEM_offset_0_alias, 0, 64
	.other		__nv_reservedSMEM_offset_0_alias,@"STO_CUDA_RESERVED_SHARED STV_DEFAULT"
__nv_reservedSMEM_offset_0_alias:
	.zero		0
	.zero		64


//--------------------- .nv.constant0._Z6reducePKfiPf --------------------------
	.section	.nv.constant0._Z6reducePKfiPf,"a",@progbits
	.sectionflags	@""
	.align	4
.nv.constant0._Z6reducePKfiPf:
	.zero		920


//--------------------- SYMBOLS --------------------------

	.type		.nv.reservedSmem.offset0,@object
	.size		.nv.reservedSmem.offset0,0x4
